//
// Generated by NVIDIA NVVM Compiler
//
// Compiler Build ID: CL-36424714
// Cuda compilation tools, release 13.0, V13.0.88
// Based on NVVM 20.0.0
//

.version 9.0
.target sm_100
.address_size 64

	// .globl	_Z22sgemm_threadCoarseningILj16ELj2EEvPfS0_S0_iii
// _ZZ22sgemm_threadCoarseningILj16ELj2EEvPfS0_S0_iiiE3s_A has been demoted
// _ZZ22sgemm_threadCoarseningILj16ELj2EEvPfS0_S0_iiiE3s_B has been demoted

.visible .entry _Z22sgemm_threadCoarseningILj16ELj2EEvPfS0_S0_iii(
	.param .u64 .ptr .align 1 _Z22sgemm_threadCoarseningILj16ELj2EEvPfS0_S0_iii_param_0,
	.param .u64 .ptr .align 1 _Z22sgemm_threadCoarseningILj16ELj2EEvPfS0_S0_iii_param_1,
	.param .u64 .ptr .align 1 _Z22sgemm_threadCoarseningILj16ELj2EEvPfS0_S0_iii_param_2,
	.param .u32 _Z22sgemm_threadCoarseningILj16ELj2EEvPfS0_S0_iii_param_3,
	.param .u32 _Z22sgemm_threadCoarseningILj16ELj2EEvPfS0_S0_iii_param_4,
	.param .u32 _Z22sgemm_threadCoarseningILj16ELj2EEvPfS0_S0_iii_param_5
)
{
	.reg .pred 	%p<3>;
	.reg .b32 	%r<46>;
	.reg .b32 	%f<283>;
	.reg .b64 	%rd<63>;
	// demoted variable
	.shared .align 4 .b8 _ZZ22sgemm_threadCoarseningILj16ELj2EEvPfS0_S0_iiiE3s_A[4096];
	// demoted variable
	.shared .align 4 .b8 _ZZ22sgemm_threadCoarseningILj16ELj2EEvPfS0_S0_iiiE3s_B[4096];
	ld.param.u64 	%rd14, [_Z22sgemm_threadCoarseningILj16ELj2EEvPfS0_S0_iii_param_0];
	ld.param.u32 	%r6, [_Z22sgemm_threadCoarseningILj16ELj2EEvPfS0_S0_iii_param_5];
	mov.u32 	%r7, %ctaid.x;
	mul.lo.s32 	%r8, %r7, %r6;
	shl.b32 	%r1, %r8, 5;
	mov.u32 	%r2, %ctaid.y;
	mov.u32 	%r3, %tid.x;
	mov.u32 	%r4, %tid.y;
	add.s32 	%r9, %r6, 62;
	setp.lt.u32 	%p1, %r9, 63;
	mov.f32 	%f279, 0f00000000;
	mov.f32 	%f280, %f279;
	mov.f32 	%f281, %f279;
	mov.f32 	%f282, %f279;
	@%p1 bra 	$L__BB0_3;
	cvt.u64.u32 	%rd17, %r1;
	add.s32 	%r10, %r6, 31;
	shr.s32 	%r11, %r10, 31;
	shr.u32 	%r12, %r11, 27;
	add.s32 	%r13, %r10, %r12;
	shr.s32 	%r14, %r13, 5;
	max.u32 	%r15, %r14, 1;
	cvt.s64.s32 	%rd62, %r15;
	mul.lo.s32 	%r16, %r3, %r6;
	add.s32 	%r17, %r4, %r16;
	cvt.s64.s32 	%rd18, %r17;
	cvt.u64.u32 	%rd19, %r4;
	shl.b32 	%r18, %r6, 4;
	add.s32 	%r19, %r16, %r18;
	add.s32 	%r20, %r4, %r19;
	cvt.s64.s32 	%rd20, %r20;
	add.s64 	%rd21, %rd18, %rd17;
	shl.b64 	%rd2, %rd21, 2;
	cvta.to.global.u64 	%rd22, %rd14;
	add.s64 	%rd61, %rd22, 64;
	mul.wide.u32 	%rd23, %r2, 128;
	mul.wide.u32 	%rd24, %r4, 4;
	add.s64 	%rd60, %rd23, %rd24;
	add.s64 	%rd25, %rd20, %rd17;
	shl.b64 	%rd5, %rd25, 2;
	cvt.s64.s32 	%rd26, %r19;
	add.s64 	%rd27, %rd26, %rd19;
	add.s64 	%rd28, %rd27, %rd17;
	shl.b64 	%rd6, %rd28, 2;
	cvt.s64.s32 	%rd29, %r16;
	add.s64 	%rd30, %rd29, %rd19;
	add.s64 	%rd31, %rd30, %rd17;
	shl.b64 	%rd7, %rd31, 2;
	mov.f32 	%f279, 0f00000000;
	shl.b32 	%r26, %r4, 2;
$L__BB0_2:
	ld.param.u32 	%r44, [_Z22sgemm_threadCoarseningILj16ELj2EEvPfS0_S0_iii_param_4];
	ld.param.u64 	%rd58, [_Z22sgemm_threadCoarseningILj16ELj2EEvPfS0_S0_iii_param_1];
	add.s64 	%rd32, %rd61, %rd2;
	ld.global.f32 	%f15, [%rd32+-64];
	mov.u32 	%r22, %tid.x;
	shl.b32 	%r23, %r22, 7;
	mov.u32 	%r24, _ZZ22sgemm_threadCoarseningILj16ELj2EEvPfS0_S0_iiiE3s_A;
	add.s32 	%r25, %r24, %r23;
	add.s32 	%r27, %r25, %r26;
	st.shared.f32 	[%r27], %f15;
	cvta.to.global.u64 	%rd33, %rd58;
	cvt.s64.s32 	%rd34, %r44;
	cvt.u64.u32 	%rd35, %r22;
	mul.lo.s64 	%rd36, %rd34, %rd35;
	shl.b64 	%rd37, %rd36, 2;
	add.s64 	%rd38, %rd33, %rd37;
	add.s64 	%rd39, %rd38, %rd60;
	ld.global.f32 	%f16, [%rd39];
	mov.u32 	%r28, _ZZ22sgemm_threadCoarseningILj16ELj2EEvPfS0_S0_iiiE3s_B;
	add.s32 	%r29, %r28, %r26;
	add.s32 	%r30, %r29, %r23;
	st.shared.f32 	[%r30], %f16;
	add.s64 	%rd40, %rd61, %rd7;
	ld.global.f32 	%f17, [%rd40];
	st.shared.f32 	[%r27+64], %f17;
	ld.global.f32 	%f18, [%rd39+64];
	st.shared.f32 	[%r30+64], %f18;
	add.s64 	%rd41, %rd61, %rd5;
	ld.global.f32 	%f19, [%rd41+-64];
	st.shared.f32 	[%r27+2048], %f19;
	add.s64 	%rd42, %rd35, 16;
	mul.lo.s64 	%rd43, %rd42, %rd34;
	shl.b64 	%rd44, %rd43, 2;
	add.s64 	%rd45, %rd33, %rd44;
	add.s64 	%rd46, %rd45, %rd60;
	ld.global.f32 	%f20, [%rd46];
	st.shared.f32 	[%r30+2048], %f20;
	add.s64 	%rd47, %rd61, %rd6;
	ld.global.f32 	%f21, [%rd47];
	st.shared.f32 	[%r27+2112], %f21;
	ld.global.f32 	%f22, [%rd46+64];
	st.shared.f32 	[%r30+2112], %f22;
	bar.sync 	0;
	ld.shared.f32 	%f23, [%r25];
	ld.shared.f32 	%f24, [%r29];
	fma.rn.f32 	%f25, %f23, %f24, %f282;
	ld.shared.f32 	%f26, [%r25+4];
	ld.shared.f32 	%f27, [%r29+128];
	fma.rn.f32 	%f28, %f26, %f27, %f25;
	ld.shared.f32 	%f29, [%r25+8];
	ld.shared.f32 	%f30, [%r29+256];
	fma.rn.f32 	%f31, %f29, %f30, %f28;
	ld.shared.f32 	%f32, [%r25+12];
	ld.shared.f32 	%f33, [%r29+384];
	fma.rn.f32 	%f34, %f32, %f33, %f31;
	ld.shared.f32 	%f35, [%r25+16];
	ld.shared.f32 	%f36, [%r29+512];
	fma.rn.f32 	%f37, %f35, %f36, %f34;
	ld.shared.f32 	%f38, [%r25+20];
	ld.shared.f32 	%f39, [%r29+640];
	fma.rn.f32 	%f40, %f38, %f39, %f37;
	ld.shared.f32 	%f41, [%r25+24];
	ld.shared.f32 	%f42, [%r29+768];
	fma.rn.f32 	%f43, %f41, %f42, %f40;
	ld.shared.f32 	%f44, [%r25+28];
	ld.shared.f32 	%f45, [%r29+896];
	fma.rn.f32 	%f46, %f44, %f45, %f43;
	ld.shared.f32 	%f47, [%r25+32];
	ld.shared.f32 	%f48, [%r29+1024];
	fma.rn.f32 	%f49, %f47, %f48, %f46;
	ld.shared.f32 	%f50, [%r25+36];
	ld.shared.f32 	%f51, [%r29+1152];
	fma.rn.f32 	%f52, %f50, %f51, %f49;
	ld.shared.f32 	%f53, [%r25+40];
	ld.shared.f32 	%f54, [%r29+1280];
	fma.rn.f32 	%f55, %f53, %f54, %f52;
	ld.shared.f32 	%f56, [%r25+44];
	ld.shared.f32 	%f57, [%r29+1408];
	fma.rn.f32 	%f58, %f56, %f57, %f55;
	ld.shared.f32 	%f59, [%r25+48];
	ld.shared.f32 	%f60, [%r29+1536];
	fma.rn.f32 	%f61, %f59, %f60, %f58;
	ld.shared.f32 	%f62, [%r25+52];
	ld.shared.f32 	%f63, [%r29+1664];
	fma.rn.f32 	%f64, %f62, %f63, %f61;
	ld.shared.f32 	%f65, [%r25+56];
	ld.shared.f32 	%f66, [%r29+1792];
	fma.rn.f32 	%f67, %f65, %f66, %f64;
	ld.shared.f32 	%f68, [%r25+60];
	ld.shared.f32 	%f69, [%r29+1920];
	fma.rn.f32 	%f70, %f68, %f69, %f67;
	ld.shared.f32 	%f71, [%r25+64];
	ld.shared.f32 	%f72, [%r29+2048];
	fma.rn.f32 	%f73, %f71, %f72, %f70;
	ld.shared.f32 	%f74, [%r25+68];
	ld.shared.f32 	%f75, [%r29+2176];
	fma.rn.f32 	%f76, %f74, %f75, %f73;
	ld.shared.f32 	%f77, [%r25+72];
	ld.shared.f32 	%f78, [%r29+2304];
	fma.rn.f32 	%f79, %f77, %f78, %f76;
	ld.shared.f32 	%f80, [%r25+76];
	ld.shared.f32 	%f81, [%r29+2432];
	fma.rn.f32 	%f82, %f80, %f81, %f79;
	ld.shared.f32 	%f83, [%r25+80];
	ld.shared.f32 	%f84, [%r29+2560];
	fma.rn.f32 	%f85, %f83, %f84, %f82;
	ld.shared.f32 	%f86, [%r25+84];
	ld.shared.f32 	%f87, [%r29+2688];
	fma.rn.f32 	%f88, %f86, %f87, %f85;
	ld.shared.f32 	%f89, [%r25+88];
	ld.shared.f32 	%f90, [%r29+2816];
	fma.rn.f32 	%f91, %f89, %f90, %f88;
	ld.shared.f32 	%f92, [%r25+92];
	ld.shared.f32 	%f93, [%r29+2944];
	fma.rn.f32 	%f94, %f92, %f93, %f91;
	ld.shared.f32 	%f95, [%r25+96];
	ld.shared.f32 	%f96, [%r29+3072];
	fma.rn.f32 	%f97, %f95, %f96, %f94;
	ld.shared.f32 	%f98, [%r25+100];
	ld.shared.f32 	%f99, [%r29+3200];
	fma.rn.f32 	%f100, %f98, %f99, %f97;
	ld.shared.f32 	%f101, [%r25+104];
	ld.shared.f32 	%f102, [%r29+3328];
	fma.rn.f32 	%f103, %f101, %f102, %f100;
	ld.shared.f32 	%f104, [%r25+108];
	ld.shared.f32 	%f105, [%r29+3456];
	fma.rn.f32 	%f106, %f104, %f105, %f103;
	ld.shared.f32 	%f107, [%r25+112];
	ld.shared.f32 	%f108, [%r29+3584];
	fma.rn.f32 	%f109, %f107, %f108, %f106;
	ld.shared.f32 	%f110, [%r25+116];
	ld.shared.f32 	%f111, [%r29+3712];
	fma.rn.f32 	%f112, %f110, %f111, %f109;
	ld.shared.f32 	%f113, [%r25+120];
	ld.shared.f32 	%f114, [%r29+3840];
	fma.rn.f32 	%f115, %f113, %f114, %f112;
	ld.shared.f32 	%f116, [%r25+124];
	ld.shared.f32 	%f117, [%r29+3968];
	fma.rn.f32 	%f282, %f116, %f117, %f115;
	ld.shared.f32 	%f118, [%r29+64];
	fma.rn.f32 	%f119, %f23, %f118, %f281;
	ld.shared.f32 	%f120, [%r29+192];
	fma.rn.f32 	%f121, %f26, %f120, %f119;
	ld.shared.f32 	%f122, [%r29+320];
	fma.rn.f32 	%f123, %f29, %f122, %f121;
	ld.shared.f32 	%f124, [%r29+448];
	fma.rn.f32 	%f125, %f32, %f124, %f123;
	ld.shared.f32 	%f126, [%r29+576];
	fma.rn.f32 	%f127, %f35, %f126, %f125;
	ld.shared.f32 	%f128, [%r29+704];
	fma.rn.f32 	%f129, %f38, %f128, %f127;
	ld.shared.f32 	%f130, [%r29+832];
	fma.rn.f32 	%f131, %f41, %f130, %f129;
	ld.shared.f32 	%f132, [%r29+960];
	fma.rn.f32 	%f133, %f44, %f132, %f131;
	ld.shared.f32 	%f134, [%r29+1088];
	fma.rn.f32 	%f135, %f47, %f134, %f133;
	ld.shared.f32 	%f136, [%r29+1216];
	fma.rn.f32 	%f137, %f50, %f136, %f135;
	ld.shared.f32 	%f138, [%r29+1344];
	fma.rn.f32 	%f139, %f53, %f138, %f137;
	ld.shared.f32 	%f140, [%r29+1472];
	fma.rn.f32 	%f141, %f56, %f140, %f139;
	ld.shared.f32 	%f142, [%r29+1600];
	fma.rn.f32 	%f143, %f59, %f142, %f141;
	ld.shared.f32 	%f144, [%r29+1728];
	fma.rn.f32 	%f145, %f62, %f144, %f143;
	ld.shared.f32 	%f146, [%r29+1856];
	fma.rn.f32 	%f147, %f65, %f146, %f145;
	ld.shared.f32 	%f148, [%r29+1984];
	fma.rn.f32 	%f149, %f68, %f148, %f147;
	ld.shared.f32 	%f150, [%r29+2112];
	fma.rn.f32 	%f151, %f71, %f150, %f149;
	ld.shared.f32 	%f152, [%r29+2240];
	fma.rn.f32 	%f153, %f74, %f152, %f151;
	ld.shared.f32 	%f154, [%r29+2368];
	fma.rn.f32 	%f155, %f77, %f154, %f153;
	ld.shared.f32 	%f156, [%r29+2496];
	fma.rn.f32 	%f157, %f80, %f156, %f155;
	ld.shared.f32 	%f158, [%r29+2624];
	fma.rn.f32 	%f159, %f83, %f158, %f157;
	ld.shared.f32 	%f160, [%r29+2752];
	fma.rn.f32 	%f161, %f86, %f160, %f159;
	ld.shared.f32 	%f162, [%r29+2880];
	fma.rn.f32 	%f163, %f89, %f162, %f161;
	ld.shared.f32 	%f164, [%r29+3008];
	fma.rn.f32 	%f165, %f92, %f164, %f163;
	ld.shared.f32 	%f166, [%r29+3136];
	fma.rn.f32 	%f167, %f95, %f166, %f165;
	ld.shared.f32 	%f168, [%r29+3264];
	fma.rn.f32 	%f169, %f98, %f168, %f167;
	ld.shared.f32 	%f170, [%r29+3392];
	fma.rn.f32 	%f171, %f101, %f170, %f169;
	ld.shared.f32 	%f172, [%r29+3520];
	fma.rn.f32 	%f173, %f104, %f172, %f171;
	ld.shared.f32 	%f174, [%r29+3648];
	fma.rn.f32 	%f175, %f107, %f174, %f173;
	ld.shared.f32 	%f176, [%r29+3776];
	fma.rn.f32 	%f177, %f110, %f176, %f175;
	ld.shared.f32 	%f178, [%r29+3904];
	fma.rn.f32 	%f179, %f113, %f178, %f177;
	ld.shared.f32 	%f180, [%r29+4032];
	fma.rn.f32 	%f281, %f116, %f180, %f179;
	ld.shared.f32 	%f181, [%r25+2048];
	fma.rn.f32 	%f182, %f181, %f24, %f280;
	ld.shared.f32 	%f183, [%r25+2052];
	fma.rn.f32 	%f184, %f183, %f27, %f182;
	ld.shared.f32 	%f185, [%r25+2056];
	fma.rn.f32 	%f186, %f185, %f30, %f184;
	ld.shared.f32 	%f187, [%r25+2060];
	fma.rn.f32 	%f188, %f187, %f33, %f186;
	ld.shared.f32 	%f189, [%r25+2064];
	fma.rn.f32 	%f190, %f189, %f36, %f188;
	ld.shared.f32 	%f191, [%r25+2068];
	fma.rn.f32 	%f192, %f191, %f39, %f190;
	ld.shared.f32 	%f193, [%r25+2072];
	fma.rn.f32 	%f194, %f193, %f42, %f192;
	ld.shared.f32 	%f195, [%r25+2076];
	fma.rn.f32 	%f196, %f195, %f45, %f194;
	ld.shared.f32 	%f197, [%r25+2080];
	fma.rn.f32 	%f198, %f197, %f48, %f196;
	ld.shared.f32 	%f199, [%r25+2084];
	fma.rn.f32 	%f200, %f199, %f51, %f198;
	ld.shared.f32 	%f201, [%r25+2088];
	fma.rn.f32 	%f202, %f201, %f54, %f200;
	ld.shared.f32 	%f203, [%r25+2092];
	fma.rn.f32 	%f204, %f203, %f57, %f202;
	ld.shared.f32 	%f205, [%r25+2096];
	fma.rn.f32 	%f206, %f205, %f60, %f204;
	ld.shared.f32 	%f207, [%r25+2100];
	fma.rn.f32 	%f208, %f207, %f63, %f206;
	ld.shared.f32 	%f209, [%r25+2104];
	fma.rn.f32 	%f210, %f209, %f66, %f208;
	ld.shared.f32 	%f211, [%r25+2108];
	fma.rn.f32 	%f212, %f211, %f69, %f210;
	ld.shared.f32 	%f213, [%r25+2112];
	fma.rn.f32 	%f214, %f213, %f72, %f212;
	ld.shared.f32 	%f215, [%r25+2116];
	fma.rn.f32 	%f216, %f215, %f75, %f214;
	ld.shared.f32 	%f217, [%r25+2120];
	fma.rn.f32 	%f218, %f217, %f78, %f216;
	ld.shared.f32 	%f219, [%r25+2124];
	fma.rn.f32 	%f220, %f219, %f81, %f218;
	ld.shared.f32 	%f221, [%r25+2128];
	fma.rn.f32 	%f222, %f221, %f84, %f220;
	ld.shared.f32 	%f223, [%r25+2132];
	fma.rn.f32 	%f224, %f223, %f87, %f222;
	ld.shared.f32 	%f225, [%r25+2136];
	fma.rn.f32 	%f226, %f225, %f90, %f224;
	ld.shared.f32 	%f227, [%r25+2140];
	fma.rn.f32 	%f228, %f227, %f93, %f226;
	ld.shared.f32 	%f229, [%r25+2144];
	fma.rn.f32 	%f230, %f229, %f96, %f228;
	ld.shared.f32 	%f231, [%r25+2148];
	fma.rn.f32 	%f232, %f231, %f99, %f230;
	ld.shared.f32 	%f233, [%r25+2152];
	fma.rn.f32 	%f234, %f233, %f102, %f232;
	ld.shared.f32 	%f235, [%r25+2156];
	fma.rn.f32 	%f236, %f235, %f105, %f234;
	ld.shared.f32 	%f237, [%r25+2160];
	fma.rn.f32 	%f238, %f237, %f108, %f236;
	ld.shared.f32 	%f239, [%r25+2164];
	fma.rn.f32 	%f240, %f239, %f111, %f238;
	ld.shared.f32 	%f241, [%r25+2168];
	fma.rn.f32 	%f242, %f241, %f114, %f240;
	ld.shared.f32 	%f243, [%r25+2172];
	fma.rn.f32 	%f280, %f243, %f117, %f242;
	fma.rn.f32 	%f244, %f181, %f118, %f279;
	fma.rn.f32 	%f245, %f183, %f120, %f244;
	fma.rn.f32 	%f246, %f185, %f122, %f245;
	fma.rn.f32 	%f247, %f187, %f124, %f246;
	fma.rn.f32 	%f248, %f189, %f126, %f247;
	fma.rn.f32 	%f249, %f191, %f128, %f248;
	fma.rn.f32 	%f250, %f193, %f130, %f249;
	fma.rn.f32 	%f251, %f195, %f132, %f250;
	fma.rn.f32 	%f252, %f197, %f134, %f251;
	fma.rn.f32 	%f253, %f199, %f136, %f252;
	fma.rn.f32 	%f254, %f201, %f138, %f253;
	fma.rn.f32 	%f255, %f203, %f140, %f254;
	fma.rn.f32 	%f256, %f205, %f142, %f255;
	fma.rn.f32 	%f257, %f207, %f144, %f256;
	fma.rn.f32 	%f258, %f209, %f146, %f257;
	fma.rn.f32 	%f259, %f211, %f148, %f258;
	fma.rn.f32 	%f260, %f213, %f150, %f259;
	fma.rn.f32 	%f261, %f215, %f152, %f260;
	fma.rn.f32 	%f262, %f217, %f154, %f261;
	fma.rn.f32 	%f263, %f219, %f156, %f262;
	fma.rn.f32 	%f264, %f221, %f158, %f263;
	fma.rn.f32 	%f265, %f223, %f160, %f264;
	fma.rn.f32 	%f266, %f225, %f162, %f265;
	fma.rn.f32 	%f267, %f227, %f164, %f266;
	fma.rn.f32 	%f268, %f229, %f166, %f267;
	fma.rn.f32 	%f269, %f231, %f168, %f268;
	fma.rn.f32 	%f270, %f233, %f170, %f269;
	fma.rn.f32 	%f271, %f235, %f172, %f270;
	fma.rn.f32 	%f272, %f237, %f174, %f271;
	fma.rn.f32 	%f273, %f239, %f176, %f272;
	fma.rn.f32 	%f274, %f241, %f178, %f273;
	fma.rn.f32 	%f279, %f243, %f180, %f274;
	bar.sync 	0;
	add.s64 	%rd62, %rd62, -1;
	add.s64 	%rd61, %rd61, 128;
	mul.wide.s32 	%rd48, %r44, 128;
	add.s64 	%rd60, %rd60, %rd48;
	setp.ne.s64 	%p2, %rd62, 0;
	@%p2 bra 	$L__BB0_2;
$L__BB0_3:
	ld.param.u32 	%r45, [_Z22sgemm_threadCoarseningILj16ELj2EEvPfS0_S0_iii_param_4];
	ld.param.u64 	%rd59, [_Z22sgemm_threadCoarseningILj16ELj2EEvPfS0_S0_iii_param_2];
	cvta.to.global.u64 	%rd49, %rd59;
	mov.u32 	%r31, %tid.x;
	mov.u32 	%r32, %ctaid.x;
	shl.b32 	%r33, %r32, 5;
	add.s32 	%r34, %r33, %r31;
	mov.u32 	%r35, %ctaid.y;
	shl.b32 	%r36, %r35, 5;
	mov.u32 	%r37, %tid.y;
	add.s32 	%r38, %r36, %r37;
	mad.lo.s32 	%r39, %r34, %r45, %r38;
	mul.wide.u32 	%rd50, %r39, 4;
	add.s64 	%rd51, %rd49, %rd50;
	st.global.f32 	[%rd51], %f282;
	add.s32 	%r40, %r39, 16;
	mul.wide.u32 	%rd52, %r40, 4;
	add.s64 	%rd53, %rd49, %rd52;
	st.global.f32 	[%rd53], %f281;
	shl.b32 	%r41, %r45, 4;
	add.s32 	%r42, %r39, %r41;
	mul.wide.u32 	%rd54, %r42, 4;
	add.s64 	%rd55, %rd49, %rd54;
	st.global.f32 	[%rd55], %f280;
	add.s32 	%r43, %r42, 16;
	mul.wide.u32 	%rd56, %r43, 4;
	add.s64 	%rd57, %rd49, %rd56;
	st.global.f32 	[%rd57], %f279;
	ret;

}


// ===== COMPILED SASS (sm_100) =====

	.target	sm_100

	.elftype	@"ET_EXEC"


//--------------------- .note.nv.tkinfo           --------------------------
	.section	.note.nv.tkinfo,"",@"SHT_NOTE"
	.sectionflags	@"SHF_NOTE_NV_TKINFO"
	.tkinfo
        /*0018*/ 	.word	0x00000002
        /*0030*/ 	.string	""
        /*0030*/ 	.string	"ptxas"
        /*0030*/ 	.string	"Cuda compilation tools, release 13.0, V13.0.88"
        /*0030*/ 	.string	"Build cuda_13.0.r13.0/compiler.36424714_0"
        /*0030*/ 	.string	"-arch sm_100 -m 64 "



//--------------------- .note.nv.cuinfo           --------------------------
	.section	.note.nv.cuinfo,"",@"SHT_NOTE"
	.sectionflags	@"SHF_NOTE_NV_CUINFO"
        /*0018*/ 	.short	0x0002
        /*001a*/ 	.short	0x0064
        /*001c*/ 	.short	0x0082
	.zero		2


//--------------------- .nv.info                  --------------------------
	.section	.nv.info,"",@"SHT_CUDA_INFO"
	.align	4


	//----- nvinfo : EIATTR_REGCOUNT
	.align		4
        /*0000*/ 	.byte	0x04, 0x2f
        /*0002*/ 	.short	(.L_1 - .L_0)
	.align		4
.L_0:
        /*0004*/ 	.word	index@(_Z22sgemm_threadCoarseningILj16ELj2EEvPfS0_S0_iii)
        /*0008*/ 	.word	0x00000028


	//----- nvinfo : EIATTR_FRAME_SIZE
	.align		4
.L_1:
        /*000c*/ 	.byte	0x04, 0x11
        /*000e*/ 	.short	(.L_3 - .L_2)
	.align		4
.L_2:
        /*0010*/ 	.word	index@(_Z22sgemm_threadCoarseningILj16ELj2EEvPfS0_S0_iii)
        /*0014*/ 	.word	0x00000000


	//----- nvinfo : EIATTR_MIN_STACK_SIZE
	.align		4
.L_3:
        /*0018*/ 	.byte	0x04, 0x12
        /*001a*/ 	.short	(.L_5 - .L_4)
	.align		4
.L_4:
        /*001c*/ 	.word	index@(_Z22sgemm_threadCoarseningILj16ELj2EEvPfS0_S0_iii)
        /*0020*/ 	.word	0x00000000
.L_5:


//--------------------- .nv.compat                --------------------------
	.section	.nv.compat,"",@"SHT_CUDA_COMPAT_INFO"
	.align	4
        /*0000*/ 	.byte	0x02, 0x09, 0x00, 0x00, 0x02, 0x02, 0x01, 0x00, 0x02, 0x05, 0x05, 0x00, 0x03, 0x07, 0x01, 0x01
        /*0010*/ 	.byte	0x02, 0x03, 0x00, 0x00, 0x02, 0x06, 0x01, 0x00, 0x04, 0x0b, 0x08, 0x00, 0x09, 0x00, 0x00, 0x00
        /*0020*/ 	.byte	0x00, 0x00, 0x00, 0x00


//--------------------- .nv.info._Z22sgemm_threadCoarseningILj16ELj2EEvPfS0_S0_iii --------------------------
	.section	.nv.info._Z22sgemm_threadCoarseningILj16ELj2EEvPfS0_S0_iii,"",@"SHT_CUDA_INFO"
	.sectionflags	@""
	.align	4


	//----- nvinfo : EIATTR_CUDA_API_VERSION
	.align		4
        /*0000*/ 	.byte	0x04, 0x37
        /*0002*/ 	.short	(.L_7 - .L_6)
.L_6:
        /*0004*/ 	.word	0x00000082


	//----- nvinfo : EIATTR_KPARAM_INFO
	.align		4
.L_7:
        /*0008*/ 	.byte	0x04, 0x17
        /*000a*/ 	.short	(.L_9 - .L_8)
.L_8:
        /*000c*/ 	.word	0x00000000
        /*0010*/ 	.short	0x0005
        /*0012*/ 	.short	0x0020
        /*0014*/ 	.byte	0x00, 0xf0, 0x11, 0x00


	//----- nvinfo : EIATTR_KPARAM_INFO
	.align		4
.L_9:
        /*0018*/ 	.byte	0x04, 0x17
        /*001a*/ 	.short	(.L_11 - .L_10)
.L_10:
        /*001c*/ 	.word	0x00000000
        /*0020*/ 	.short	0x0004
        /*0022*/ 	.short	0x001c
        /*0024*/ 	.byte	0x00, 0xf0, 0x11, 0x00


	//----- nvinfo : EIATTR_KPARAM_INFO
	.align		4
.L_11:
        /*0028*/ 	.byte	0x04, 0x17
        /*002a*/ 	.short	(.L_13 - .L_12)
.L_12:
        /*002c*/ 	.word	0x00000000
        /*0030*/ 	.short	0x0003
        /*0032*/ 	.short	0x0018
        /*0034*/ 	.byte	0x00, 0xf0, 0x11, 0x00


	//----- nvinfo : EIATTR_KPARAM_INFO
	.align		4
.L_13:
        /*0038*/ 	.byte	0x04, 0x17
        /*003a*/ 	.short	(.L_15 - .L_14)
.L_14:
        /*003c*/ 	.word	0x00000000
        /*0040*/ 	.short	0x0002
        /*0042*/ 	.short	0x0010
        /*0044*/ 	.byte	0x00, 0xf5, 0x21, 0x00


	//----- nvinfo : EIATTR_KPARAM_INFO
	.align		4
.L_15:
        /*0048*/ 	.byte	0x04, 0x17
        /*004a*/ 	.short	(.L_17 - .L_16)
.L_16:
        /*004c*/ 	.word	0x00000000
        /*0050*/ 	.short	0x0001
        /*0052*/ 	.short	0x0008
        /*0054*/ 	.byte	0x00, 0xf5, 0x21, 0x00


	//----- nvinfo : EIATTR_KPARAM_INFO
	.align		4
.L_17:
        /*0058*/ 	.byte	0x04, 0x17
        /*005a*/ 	.short	(.L_19 - .L_18)
.L_18:
        /*005c*/ 	.word	0x00000000
        /*0060*/ 	.short	0x0000
        /*0062*/ 	.short	0x0000
        /*0064*/ 	.byte	0x00, 0xf5, 0x21, 0x00


	//----- nvinfo : EIATTR_SPARSE_MMA_MASK
	.align		4
.L_19:
        /*0068*/ 	.byte	0x03, 0x50
        /*006a*/ 	.short	0x0000


	//----- nvinfo : EIATTR_MAXREG_COUNT
	.align		4
        /*006c*/ 	.byte	0x03, 0x1b
        /*006e*/ 	.short	0x00ff


	//----- nvinfo : EIATTR_NUM_BARRIERS
	.align		4
        /*0070*/ 	.byte	0x02, 0x4c
        /*0072*/ 	.byte	0x01
	.zero		1


	//----- nvinfo : EIATTR_MERCURY_ISA_VERSION
	.align		4
        /*0074*/ 	.byte	0x03, 0x5f
        /*0076*/ 	.short	0x0101


	//----- nvinfo : EIATTR_VRC_CTA_INIT_COUNT
	.align		4
        /*0078*/ 	.byte	0x02, 0x4a
	.zero		1
	.zero		1


	//----- nvinfo : EIATTR_EXIT_INSTR_OFFSETS
	.align		4
        /*007c*/ 	.byte	0x04, 0x1c
        /*007e*/ 	.short	(.L_21 - .L_20)


	//   ....[0]....
.L_20:
        /*0080*/ 	.word	0x000014d0


	//----- nvinfo : EIATTR_CBANK_PARAM_SIZE
	.align		4
.L_21:
        /*0084*/ 	.byte	0x03, 0x19
        /*0086*/ 	.short	0x0024


	//----- nvinfo : EIATTR_PARAM_CBANK
	.align		4
        /*0088*/ 	.byte	0x04, 0x0a
        /*008a*/ 	.short	(.L_23 - .L_22)
	.align		4
.L_22:
        /*008c*/ 	.word	index@(.nv.constant0._Z22sgemm_threadCoarseningILj16ELj2EEvPfS0_S0_iii)
        /*0090*/ 	.short	0x0380
        /*0092*/ 	.short	0x0024


	//----- nvinfo : EIATTR_SW_WAR
	.align		4
.L_23:
        /*0094*/ 	.byte	0x04, 0x36
        /*0096*/ 	.short	(.L_25 - .L_24)
.L_24:
        /*0098*/ 	.word	0x00000008
.L_25:


//--------------------- .nv.callgraph             --------------------------
	.section	.nv.callgraph,"",@"SHT_CUDA_CALLGRAPH"
	.align	4
	.sectionentsize	8
	.align		4
        /*0000*/ 	.word	0x00000000
	.align		4
        /*0004*/ 	.word	0xffffffff
	.align		4
        /*0008*/ 	.word	0x00000000
	.align		4
        /*000c*/ 	.word	0xfffffffe
	.align		4
        /*0010*/ 	.word	0x00000000
	.align		4
        /*0014*/ 	.word	0xfffffffd
	.align		4
        /*0018*/ 	.word	0x00000000
	.align		4
        /*001c*/ 	.word	0xfffffffc


//--------------------- .text._Z22sgemm_threadCoarseningILj16ELj2EEvPfS0_S0_iii --------------------------
	.section	.text._Z22sgemm_threadCoarseningILj16ELj2EEvPfS0_S0_iii,"ax",@progbits
	.align	128
        .global         _Z22sgemm_threadCoarseningILj16ELj2EEvPfS0_S0_iii
        .type           _Z22sgemm_threadCoarseningILj16ELj2EEvPfS0_S0_iii,@function
        .size           _Z22sgemm_threadCoarseningILj16ELj2EEvPfS0_S0_iii,(.L_x_3 - _Z22sgemm_threadCoarseningILj16ELj2EEvPfS0_S0_iii)
        .other          _Z22sgemm_threadCoarseningILj16ELj2EEvPfS0_S0_iii,@"STO_CUDA_ENTRY STV_DEFAULT"
_Z22sgemm_threadCoarseningILj16ELj2EEvPfS0_S0_iii:
.text._Z22sgemm_threadCoarseningILj16ELj2EEvPfS0_S0_iii:
[----:B------:R-:W-:Y:S08]  /*0000*/  LDC R1, c[0x0][0x37c] ;  /* 0x0000df00ff017b82 */ /* 0x000ff00000000800 */
[----:B------:R-:W0:Y:S01]  /*0010*/  LDC R8, c[0x0][0x3a0] ;  /* 0x0000e800ff087b82 */ /* 0x000e220000000800 */
[----:B------:R-:W1:Y:S01]  /*0020*/  S2R R4, SR_CTAID.X ;  /* 0x0000000000047919 */ /* 0x000e620000002500 */
[----:B------:R-:W2:Y:S01]  /*0030*/  LDCU.64 UR10, c[0x0][0x358] ;  /* 0x00006b00ff0a77ac */ /* 0x000ea20008000a00 */
[----:B------:R-:W-:Y:S01]  /*0040*/  HFMA2 R19, -RZ, RZ, 0, 0 ;  /* 0x00000000ff137431 */ /* 0x000fe200000001ff */
[----:B------:R-:W-:Y:S01]  /*0050*/  MOV R17, RZ ;  /* 0x000000ff00117202 */ /* 0x000fe20000000f00 */
[----:B------:R-:W1:Y:S01]  /*0060*/  S2R R25, SR_TID.X ;  /* 0x0000000000197919 */ /* 0x000e620000002100 */
[----:B------:R-:W-:Y:S01]  /*0070*/  HFMA2 R35, -RZ, RZ, 0, 0 ;  /* 0x00000000ff237431 */ /* 0x000fe200000001ff */
[----:B------:R-:W-:Y:S01]  /*0080*/  MOV R15, RZ ;  /* 0x000000ff000f7202 */ /* 0x000fe20000000f00 */
[----:B------:R-:W3:Y:S01]  /*0090*/  LDC R26, c[0x0][0x39c] ;  /* 0x0000e700ff1a7b82 */ /* 0x000ee20000000800 */
[----:B------:R-:W4:Y:S01]  /*00a0*/  S2R R3, SR_CTAID.Y ;  /* 0x0000000000037919 */ /* 0x000f220000002600 */
[----:B------:R-:W4:Y:S06]  /*00b0*/  S2R R24, SR_TID.Y ;  /* 0x0000000000187919 */ /* 0x000f2c0000002200 */
[----:B------:R-:W2:Y:S01]  /*00c0*/  LDC.64 R30, c[0x0][0x390] ;  /* 0x0000e400ff1e7b82 */ /* 0x000ea20000000a00 */
[----:B0-----:R-:W-:-:S04]  /*00d0*/  IADD3 R2, PT, PT, R8, 0x3e, RZ ;  /* 0x0000003e08027810 */ /* 0x001fc80007ffe0ff */
[----:B------:R-:W-:Y:S02]  /*00e0*/  ISETP.GE.U32.AND P0, PT, R2, 0x3f, PT ;  /* 0x0000003f0200780c */ /* 0x000fe40003f06070 */
[----:B-1----:R-:W-:Y:S02]  /*00f0*/  LEA R27, R4, R25, 0x5 ;  /* 0x00000019041b7211 */ /* 0x002fe400078e28ff */
[----:B----4-:R-:W-:-:S05]  /*0100*/  LEA R0, R3, R24, 0x5 ;  /* 0x0000001803007211 */ /* 0x010fca00078e28ff */
[----:B---3--:R-:W-:-:S05]  /*0110*/  IMAD R27, R27, R26, R0 ;  /* 0x0000001a1b1b7224 */ /* 0x008fca00078e0200 */
[----:B------:R-:W-:Y:S01]  /*0120*/  LEA R26, R26, R27, 0x4 ;  /* 0x0000001b1a1a7211 */ /* 0x000fe200078e20ff */
[----:B--2---:R-:W-:Y:S06]  /*0130*/  @!P0 BRA `(.L_x_0) ;  /* 0x0000001000bc8947 */ /* 0x004fec0003800000 */
[----:B------:R-:W-:Y:S01]  /*0140*/  IMAD.WIDE.U32 R32, R24, 0x4, RZ ;  /* 0x0000000418207825 */ /* 0x000fe200078e00ff */
[----:B------:R-:W-:Y:S01]  /*0150*/  IADD3 R2, PT, PT, R8, 0x1f, RZ ;  /* 0x0000001f08027810 */ /* 0x000fe20007ffe0ff */
[----:B------:R-:W0:Y:S01]  /*0160*/  LDCU.64 UR6, c[0x0][0x380] ;  /* 0x00007000ff0677ac */ /* 0x000e220008000a00 */
[----:B------:R-:W-:Y:S01]  /*0170*/  MOV R19, RZ ;  /* 0x000000ff00137202 */ /* 0x000fe20000000f00 */
[-C--:B------:R-:W-:Y:S02]  /*0180*/  IMAD R0, R4, R8.reuse, RZ ;  /* 0x0000000804007224 */ /* 0x080fe400078e02ff */
[----:B------:R-:W-:Y:S01]  /*0190*/  IMAD.WIDE.U32 R32, R3, 0x80, R32 ;  /* 0x0000008003207825 */ /* 0x000fe200078e0020 */
[----:B------:R-:W-:Y:S01]  /*01a0*/  SHF.R.S32.HI R3, RZ, 0x1f, R2 ;  /* 0x0000001fff037819 */ /* 0x000fe20000011402 */
[----:B------:R-:W1:Y:S02]  /*01b0*/  LDCU.64 UR12, c[0x0][0x388] ;  /* 0x00007100ff0c77ac */ /* 0x000e640008000a00 */
[----:B------:R-:W-:Y:S01]  /*01c0*/  IMAD R5, R25, R8, RZ ;  /* 0x0000000819057224 */ /* 0x000fe200078e02ff */
[----:B------:R-:W-:-:S02]  /*01d0*/  LEA.HI R4, R3, R2, RZ, 0x5 ;  /* 0x0000000203047211 */ /* 0x000fc400078f28ff */
[----:B------:R-:W-:Y:S02]  /*01e0*/  SHF.L.U32 R3, R0, 0x5, RZ ;  /* 0x0000000500037819 */ /* 0x000fe400000006ff */
[----:B------:R-:W-:Y:S02]  /*01f0*/  IADD3 R6, PT, PT, R5, R24, RZ ;  /* 0x0000001805067210 */ /* 0x000fe40007ffe0ff */
[-C--:B------:R-:W-:Y:S02]  /*0200*/  LEA R7, R8, R5.reuse, 0x4 ;  /* 0x0000000508077211 */ /* 0x080fe400078e20ff */
[----:B------:R-:W-:Y:S01]  /*0210*/  IADD3 R0, P4, PT, R3, R6, RZ ;  /* 0x0000000603007210 */ /* 0x000fe20007f9e0ff */
[----:B0-----:R-:W-:Y:S01]  /*0220*/  UIADD3 UR6, UP0, UPT, UR6, 0x40, URZ ;  /* 0x0000004006067890 */ /* 0x001fe2000ff1e0ff */
[----:B------:R-:W-:Y:S02]  /*0230*/  IADD3 R8, PT, PT, R7, R24, RZ ;  /* 0x0000001807087210 */ /* 0x000fe40007ffe0ff */
[----:B------:R-:W-:Y:S01]  /*0240*/  SHF.R.S32.HI R10, RZ, 0x1f, R5 ;  /* 0x0000001fff0a7819 */ /* 0x000fe20000011405 */
[----:B------:R-:W-:Y:S01]  /*0250*/  UIADD3.X UR7, UPT, UPT, URZ, UR7, URZ, UP0, !UPT ;  /* 0x00000007ff077290 */ /* 0x000fe200087fe4ff */
[----:B------:R-:W-:-:S02]  /*0260*/  IADD3 R20, P0, P1, R3, R5, R24 ;  /* 0x0000000503147210 */ /* 0x000fc4000791e018 */
[C---:B------:R-:W-:Y:S02]  /*0270*/  IADD3 R2, P2, P3, R3.reuse, R7, R24 ;  /* 0x0000000703027210 */ /* 0x040fe40007b5e018 */
[----:B------:R-:W-:Y:S02]  /*0280*/  LEA.HI.X.SX32 R5, R6, RZ, 0x1, P4 ;  /* 0x000000ff06057211 */ /* 0x000fe400020f0eff */
[----:B------:R-:W-:Y:S02]  /*0290*/  SHF.R.S32.HI R9, RZ, 0x1f, R7 ;  /* 0x0000001fff097819 */ /* 0x000fe40000011407 */
[----:B------:R-:W-:Y:S02]  /*02a0*/  SHF.R.S32.HI R4, RZ, 0x5, R4 ;  /* 0x00000005ff047819 */ /* 0x000fe40000011404 */
[----:B------:R-:W-:Y:S02]  /*02b0*/  IADD3 R3, P4, PT, R3, R8, RZ ;  /* 0x0000000803037210 */ /* 0x000fe40007f9e0ff */
[----:B------:R-:W-:-:S02]  /*02c0*/  IADD3.X R7, PT, PT, RZ, R9, RZ, P2, P3 ;  /* 0x00000009ff077210 */ /* 0x000fc400017e64ff */
[----:B------:R-:W-:Y:S02]  /*02d0*/  IADD3.X R21, PT, PT, RZ, R10, RZ, P0, P1 ;  /* 0x0000000aff157210 */ /* 0x000fe400007e24ff */
[----:B------:R-:W-:Y:S02]  /*02e0*/  VIMNMX.U32 R23, PT, PT, R4, 0x1, !PT ;  /* 0x0000000104177848 */ /* 0x000fe40007fe0000 */
[----:B------:R-:W-:Y:S02]  /*02f0*/  LEA.HI.X.SX32 R8, R8, RZ, 0x1, P4 ;  /* 0x000000ff08087211 */ /* 0x000fe400020f0eff */
[----:B------:R-:W-:Y:S02]  /*0300*/  SHF.L.U64.HI R4, R0, 0x2, R5 ;  /* 0x0000000200047819 */ /* 0x000fe40000010205 */
[----:B------:R-:W-:Y:S02]  /*0310*/  SHF.L.U64.HI R7, R2, 0x2, R7 ;  /* 0x0000000202077819 */ /* 0x000fe40000010207 */
[----:B------:R-:W-:-:S02]  /*0320*/  SHF.L.U64.HI R21, R20, 0x2, R21 ;  /* 0x0000000214157819 */ /* 0x000fc40000010215 */
[----:B------:R-:W-:Y:S02]  /*0330*/  SHF.L.U64.HI R5, R3, 0x2, R8 ;  /* 0x0000000203057819 */ /* 0x000fe40000010208 */
[----:B-1----:R-:W-:-:S07]  /*0340*/  SHF.R.S32.HI R22, RZ, 0x1f, R23 ;  /* 0x0000001fff167819 */ /* 0x002fce0000011417 */
.L_x_1:
[----:B------:R-:W0:Y:S01]  /*0350*/  LDC R6, c[0x0][0x39c] ;  /* 0x0000e700ff067b82 */ /* 0x000e220000000800 */
[----:B------:R-:W-:Y:S02]  /*0360*/  LEA R12, P0, R0, UR6, 0x2 ;  /* 0x00000006000c7c11 */ /* 0x000fe4000f8010ff */
[----:B0-----:R-:W-:Y:S01]  /*0370*/  SHF.R.S32.HI R16, RZ, 0x1f, R6 ;  /* 0x0000001fff107819 */ /* 0x001fe20000011406 */
[----:B------:R-:W-:-:S04]  /*0380*/  IMAD.WIDE.U32 R8, R25, R6, RZ ;  /* 0x0000000619087225 */ /* 0x000fc800078e00ff */
[----:B------:R-:W-:Y:S01]  /*0390*/  IMAD R13, R16, R25, RZ ;  /* 0x00000019100d7224 */ /* 0x000fe200078e02ff */
[----:B------:R-:W-:-:S04]  /*03a0*/  LEA R11, P1, R8, UR12, 0x2 ;  /* 0x0000000c080b7c11 */ /* 0x000fc8000f8210ff */
[----:B------:R-:W-:Y:S02]  /*03b0*/  IADD3 R9, PT, PT, R9, R13, RZ ;  /* 0x0000000d09097210 */ /* 0x000fe40007ffe0ff */
[----:B------:R-:W-:Y:S02]  /*03c0*/  IADD3.X R13, PT, PT, R4, UR7, RZ, P0, !PT ;  /* 0x00000007040d7c10 */ /* 0x000fe400087fe4ff */
[----:B------:R-:W-:Y:S02]  /*03d0*/  IADD3 R10, P0, PT, R32, R11, RZ ;  /* 0x0000000b200a7210 */ /* 0x000fe40007f1e0ff */
[----:B------:R-:W-:Y:S01]  /*03e0*/  LEA.HI.X R9, R8, UR13, R9, 0x2, P1 ;  /* 0x0000000d08097c11 */ /* 0x000fe200088f1409 */
[----:B------:R0:W2:Y:S03]  /*03f0*/  LDG.E R18, desc[UR10][R12.64+-0x40] ;  /* 0xffffc00a0c127981 */ /* 0x0000a6000c1e1900 */
[----:B------:R-:W-:-:S02]  /*0400*/  IADD3.X R11, PT, PT, R33, R9, RZ, P0, !PT ;  /* 0x00000009210b7210 */ /* 0x000fc400007fe4ff */
[----:B------:R-:W-:-:S03]  /*0410*/  LEA R28, P0, R20, UR6, 0x2 ;  /* 0x00000006141c7c11 */ /* 0x000fc6000f8010ff */
[----:B------:R-:W3:Y:S01]  /*0420*/  LDG.E R34, desc[UR10][R10.64] ;  /* 0x0000000a0a227981 */ /* 0x000ee2000c1e1900 */
[----:B------:R-:W-:Y:S02]  /*0430*/  IADD3.X R29, PT, PT, R21, UR7, RZ, P0, !PT ;  /* 0x00000007151d7c10 */ /* 0x000fe400087fe4ff */
[----:B------:R-:W-:-:S03]  /*0440*/  IADD3 R9, P0, PT, R25, 0x10, RZ ;  /* 0x0000001019097810 */ /* 0x000fc60007f1e0ff */
[----:B------:R1:W4:Y:S01]  /*0450*/  LDG.E R14, desc[UR10][R28.64] ;  /* 0x0000000a1c0e7981 */ /* 0x000322000c1e1900 */
[----:B------:R-:W-:Y:S01]  /*0460*/  IADD3.X R37, PT, PT, RZ, RZ, RZ, P0, !PT ;  /* 0x000000ffff257210 */ /* 0x000fe200007fe4ff */
[----:B------:R-:W5:Y:S01]  /*0470*/  S2UR UR5, SR_CgaCtaId ;  /* 0x00000000000579c3 */ /* 0x000f620000008800 */
[----:B------:R-:W-:-:S03]  /*0480*/  UMOV UR4, 0x400 ;  /* 0x0000040000047882 */ /* 0x000fc60000000000 */
[----:B------:R-:W-:-:S04]  /*0490*/  IMAD R37, R37, R6, RZ ;  /* 0x0000000625257224 */ /* 0x000fc800078e02ff */
[----:B------:R-:W-:Y:S02]  /*04a0*/  IMAD R37, R16, R9, R37 ;  /* 0x0000000910257224 */ /* 0x000fe400078e0225 */
[----:B------:R-:W-:-:S05]  /*04b0*/  IMAD.WIDE.U32 R8, R9, R6, RZ ;  /* 0x0000000609087225 */ /* 0x000fca00078e00ff */
[----:B------:R-:W-:Y:S02]  /*04c0*/  IADD3 R9, PT, PT, R9, R37, RZ ;  /* 0x0000002509097210 */ /* 0x000fe40007ffe0ff */
[----:B0-----:R-:W-:-:S04]  /*04d0*/  LEA R13, P0, R8, UR12, 0x2 ;  /* 0x0000000c080d7c11 */ /* 0x001fc8000f8010ff */
[----:B------:R-:W-:Y:S02]  /*04e0*/  LEA.HI.X R16, R8, UR13, R9, 0x2, P0 ;  /* 0x0000000d08107c11 */ /* 0x000fe400080f1409 */
[----:B------:R-:W-:Y:S01]  /*04f0*/  LEA R36, P0, R3, UR6, 0x2 ;  /* 0x0000000603247c11 */ /* 0x000fe2000f8010ff */
[----:B-----5:R-:W-:Y:S01]  /*0500*/  ULEA UR8, UR5, UR4, 0x18 ;  /* 0x0000000405087291 */ /* 0x020fe2000f8ec0ff */
[----:B------:R-:W-:Y:S01]  /*0510*/  LEA R8, P1, R2, UR6, 0x2 ;  /* 0x0000000602087c11 */ /* 0x000fe2000f8210ff */
[----:B------:R-:W-:Y:S01]  /*0520*/  UIADD3 UR4, UPT, UPT, UR4, 0x1000, URZ ;  /* 0x0000100004047890 */ /* 0x000fe2000fffe0ff */
[----:B------:R-:W-:Y:S02]  /*0530*/  IADD3.X R37, PT, PT, R5, UR7, RZ, P0, !PT ;  /* 0x0000000705257c10 */ /* 0x000fe400087fe4ff */
[----:B------:R-:W-:Y:S02]  /*0540*/  IADD3 R12, P0, PT, R32, R13, RZ ;  /* 0x0000000d200c7210 */ /* 0x000fe40007f1e0ff */
[----:B------:R-:W-:Y:S01]  /*0550*/  IADD3.X R9, PT, PT, R7, UR7, RZ, P1, !PT ;  /* 0x0000000707097c10 */ /* 0x000fe20008ffe4ff */
[----:B------:R-:W5:Y:S01]  /*0560*/  LDG.E R36, desc[UR10][R36.64+-0x40] ;  /* 0xffffc00a24247981 */ /* 0x000f62000c1e1900 */
[----:B------:R-:W-:Y:S01]  /*0570*/  IADD3.X R13, PT, PT, R33, R16, RZ, P0, !PT ;  /* 0x00000010210d7210 */ /* 0x000fe200007fe4ff */
[----:B------:R-:W-:Y:S01]  /*0580*/  ULEA UR4, UR5, UR4, 0x18 ;  /* 0x0000000405047291 */ /* 0x000fe2000f8ec0ff */
[----:B-1----:R-:W-:Y:S01]  /*0590*/  LEA R29, R25, UR8, 0x7 ;  /* 0x00000008191d7c11 */ /* 0x002fe2000f8e38ff */
[----:B------:R-:W5:Y:S04]  /*05a0*/  LDG.E R16, desc[UR10][R8.64] ;  /* 0x0000000a08107981 */ /* 0x000f68000c1e1900 */
[----:B------:R0:W5:Y:S01]  /*05b0*/  LDG.E R37, desc[UR10][R10.64+0x40] ;  /* 0x0000400a0a257981 */ /* 0x000162000c1e1900 */
[----:B------:R-:W-:-:S03]  /*05c0*/  LEA R28, R24, UR4, 0x2 ;  /* 0x00000004181c7c11 */ /* 0x000fc6000f8e10ff */
[----:B------:R-:W5:Y:S01]  /*05d0*/  LDG.E R10, desc[UR10][R12.64] ;  /* 0x0000000a0c0a7981 */ /* 0x000f62000c1e1900 */
[----:B0-----:R-:W-:-:S03]  /*05e0*/  LEA R11, R24, R29, 0x2 ;  /* 0x0000001d180b7211 */ /* 0x001fc600078e10ff */
[----:B------:R-:W5:Y:S04]  /*05f0*/  LDG.E R13, desc[UR10][R12.64+0x40] ;  /* 0x0000400a0c0d7981 */ /* 0x000f68000c1e1900 */
[----:B--2---:R0:W-:Y:S02]  /*0600*/  STS [R11], R18 ;  /* 0x000000120b007388 */ /* 0x0041e40000000800 */
[----:B0-----:R-:W-:-:S05]  /*0610*/  LEA R18, R25, R28, 0x7 ;  /* 0x0000001c19127211 */ /* 0x001fca00078e38ff */
[----:B---3--:R-:W-:Y:S04]  /*0620*/  STS [R18], R34 ;  /* 0x0000002212007388 */ /* 0x008fe80000000800 */
[----:B----4-:R-:W-:Y:S04]  /*0630*/  STS [R11+0x40], R14 ;  /* 0x0000400e0b007388 */ /* 0x010fe80000000800 */
[----:B-----5:R-:W-:Y:S04]  /*0640*/  STS [R18+0x40], R37 ;  /* 0x0000402512007388 */ /* 0x020fe80000000800 */
[----:B------:R-:W-:Y:S04]  /*0650*/  STS [R11+0x800], R36 ;  /* 0x000800240b007388 */ /* 0x000fe80000000800 */
[----:B------:R-:W-:Y:S04]  /*0660*/  STS [R18+0x800], R10 ;  /* 0x0008000a12007388 */ /* 0x000fe80000000800 */
[----:B------:R-:W-:Y:S04]  /*0670*/  STS [R11+0x840], R16 ;  /* 0x000840100b007388 */ /* 0x000fe80000000800 */
[----:B------:R-:W-:Y:S01]  /*0680*/  STS [R18+0x840], R13 ;  /* 0x0008400d12007388 */ /* 0x000fe20000000800 */
[----:B------:R-:W-:Y:S06]  /*0690*/  BAR.SYNC.DEFER_BLOCKING 0x0 ;  /* 0x0000000000007b1d */ /* 0x000fec0000010000 */
[----:B------:R-:W-:Y:S04]  /*06a0*/  LDS R36, [R28] ;  /* 0x000000001c247984 */ /* 0x000fe80000000800 */
[----:B------:R-:W0:Y:S04]  /*06b0*/  LDS.128 R8, [R29] ;  /* 0x000000001d087984 */ /* 0x000e280000000c00 */
[----:B------:R-:W1:Y:S04]  /*06c0*/  LDS R34, [R28+0x40] ;  /* 0x000040001c227984 */ /* 0x000e680000000800 */
[----:B------:R-:W-:Y:S01]  /*06d0*/  LDS R18, [R28+0x140] ;  /* 0x000140001c127984 */ /* 0x000fe20000000800 */
[----:B0-----:R-:W-:-:S03]  /*06e0*/  FFMA R16, R8, R36, R15 ;  /* 0x0000002408107223 */ /* 0x001fc6000000000f */
[----:B------:R-:W0:Y:S01]  /*06f0*/  LDS.128 R12, [R29+0x800] ;  /* 0x000800001d0c7984 */ /* 0x000e220000000c00 */
[----:B-1----:R-:W-:-:S03]  /*0700*/  FFMA R8, R8, R34, R35 ;  /* 0x0000002208087223 */ /* 0x002fc60000000023 */
[----:B------:R-:W-:Y:S01]  /*0710*/  LDS R35, [R28+0xc0] ;  /* 0x0000c0001c237984 */ /* 0x000fe20000000800 */
[----:B0-----:R-:W-:-:S03]  /*0720*/  FFMA R36, R36, R12, R17 ;  /* 0x0000000c24247223 */ /* 0x001fc60000000011 */
[----:B------:R-:W0:Y:S01]  /*0730*/  LDS R17, [R28+0x80] ;  /* 0x000080001c117984 */ /* 0x000e220000000800 */
[----:B------:R-:W-:Y:S01]  /*0740*/  FFMA R12, R34, R12, R19 ;  /* 0x0000000c220c7223 */ /* 0x000fe20000000013 */
[-C--:B0-----:R-:W-:Y:S01]  /*0750*/  FFMA R19, R17, R9.reuse, R16 ;  /* 0x0000000911137223 */ /* 0x081fe20000000010 */
[C---:B------:R-:W-:Y:S01]  /*0760*/  FFMA R9, R35.reuse, R9, R8 ;  /* 0x0000000923097223 */ /* 0x040fe20000000008 */
[----:B------:R-:W-:Y:S01]  /*0770*/  LDS R16, [R28+0x180] ;  /* 0x000180001c107984 */ /* 0x000fe20000000800 */
[----:B------:R-:W-:-:S03]  /*0780*/  FFMA R35, R35, R13, R12 ;  /* 0x0000000d23237223 */ /* 0x000fc6000000000c */
[----:B------:R-:W0:Y:S04]  /*0790*/  LDS R8, [R28+0x100] ;  /* 0x000100001c087984 */ /* 0x000e280000000800 */
[----:B------:R-:W1:Y:S01]  /*07a0*/  LDS R12, [R28+0x1c0] ;  /* 0x0001c0001c0c7984 */ /* 0x000e620000000800 */
[----:B------:R-:W-:Y:S01]  /*07b0*/  FFMA R17, R17, R13, R36 ;  /* 0x0000000d11117223 */ /* 0x000fe20000000024 */
[C---:B------:R-:W-:Y:S01]  /*07c0*/  FFMA R9, R18.reuse, R10, R9 ;  /* 0x0000000a12097223 */ /* 0x040fe20000000009 */
[----:B------:R-:W-:Y:S01]  /*07d0*/  FFMA R35, R18, R14, R35 ;  /* 0x0000000e12237223 */ /* 0x000fe20000000023 */
[C---:B0-----:R-:W-:Y:S01]  /*07e0*/  FFMA R19, R8.reuse, R10, R19 ;  /* 0x0000000a08137223 */ /* 0x041fe20000000013 */
[----:B------:R-:W-:Y:S02]  /*07f0*/  FFMA R13, R8, R14, R17 ;  /* 0x0000000e080d7223 */ /* 0x000fe40000000011 */
[----:B------:R-:W-:Y:S01]  /*0800*/  LDS R17, [R28+0x200] ;  /* 0x000200001c117984 */ /* 0x000fe20000000800 */
[-C--:B------:R-:W-:Y:S01]  /*0810*/  FFMA R37, R16, R11.reuse, R19 ;  /* 0x0000000b10257223 */ /* 0x080fe20000000013 */
[----:B-1----:R-:W-:-:S02]  /*0820*/  FFMA R14, R12, R11, R9 ;  /* 0x0000000b0c0e7223 */ /* 0x002fc40000000009 */
[----:B------:R-:W0:Y:S04]  /*0830*/  LDS.128 R8, [R29+0x10] ;  /* 0x000010001d087984 */ /* 0x000e280000000c00 */
[----:B------:R-:W1:Y:S01]  /*0840*/  LDS R19, [R28+0x240] ;  /* 0x000240001c137984 */ /* 0x000e620000000800 */
[-C--:B------:R-:W-:Y:S01]  /*0850*/  FFMA R16, R16, R15.reuse, R13 ;  /* 0x0000000f10107223 */ /* 0x080fe2000000000d */
[----:B------:R-:W-:Y:S02]  /*0860*/  FFMA R34, R12, R15, R35 ;  /* 0x0000000f0c227223 */ /* 0x000fe40000000023 */
[----:B------:R-:W-:Y:S01]  /*0870*/  LDS R35, [R28+0x2c0] ;  /* 0x0002c0001c237984 */ /* 0x000fe20000000800 */
[C---:B0-----:R-:W-:Y:S01]  /*0880*/  FFMA R18, R8.reuse, R17, R37 ;  /* 0x0000001108127223 */ /* 0x041fe20000000025 */
[----:B-1----:R-:W-:-:S02]  /*0890*/  FFMA R8, R8, R19, R14 ;  /* 0x0000001308087223 */ /* 0x002fc4000000000e */
[----:B------:R-:W0:Y:S02]  /*08a0*/  LDS.128 R12, [R29+0x810] ;  /* 0x000810001d0c7984 */ /* 0x000e240000000c00 */
[-C--:B0-----:R-:W-:Y:S02]  /*08b0*/  FFMA R16, R17, R12.reuse, R16 ;  /* 0x0000000c11107223 */ /* 0x081fe40000000010 */
[----:B------:R-:W0:Y:S01]  /*08c0*/  LDS R17, [R28+0x280] ;  /* 0x000280001c117984 */ /* 0x000e220000000800 */
[----:B------:R-:W-:-:S03]  /*08d0*/  FFMA R34, R19, R12, R34 ;  /* 0x0000000c13227223 */ /* 0x000fc60000000022 */
[----:B------:R-:W-:Y:S01]  /*08e0*/  LDS R12, [R28+0x3c0] ;  /* 0x0003c0001c0c7984 */ /* 0x000fe20000000800 */
[-C--:B0-----:R-:W-:Y:S01]  /*08f0*/  FFMA R19, R17, R9.reuse, R18 ;  /* 0x0000000911137223 */ /* 0x081fe20000000012 */
[----:B------:R-:W-:Y:S02]  /*0900*/  FFMA R9, R35, R9, R8 ;  /* 0x0000000923097223 */ /* 0x000fe40000000008 */
[----:B------:R-:W0:Y:S01]  /*0910*/  LDS R18, [R28+0x340] ;  /* 0x000340001c127984 */ /* 0x000e220000000800 */
[----:B------:R-:W-:-:S03]  /*0920*/  FFMA R17, R17, R13, R16 ;  /* 0x0000000d11117223 */ /* 0x000fc60000000010 */
[----:B------:R-:W1:Y:S04]  /*0930*/  LDS R8, [R28+0x300] ;  /* 0x000300001c087984 */ /* 0x000e680000000800 */
[----:B------:R-:W2:Y:S01]  /*0940*/  LDS R16, [R28+0x380] ;  /* 0x000380001c107984 */ /* 0x000ea20000000800 */
[----:B------:R-:W-:Y:S01]  /*0950*/  FFMA R35, R35, R13, R34 ;  /* 0x0000000d23237223 */ /* 0x000fe20000000022 */
[----:B0-----:R-:W-:-:S03]  /*0960*/  FFMA R9, R18, R10, R9 ;  /* 0x0000000a12097223 */ /* 0x001fc60000000009 */
[----:B------:R-:W-:Y:S01]  /*0970*/  FFMA R35, R18, R14, R35 ;  /* 0x0000000e12237223 */ /* 0x000fe20000000023 */
[C---:B-1----:R-:W-:Y:S01]  /*0980*/  FFMA R19, R8.reuse, R10, R19 ;  /* 0x0000000a08137223 */ /* 0x042fe20000000013 */
[----:B------:R-:W-:Y:S01]  /*0990*/  FFMA R13, R8, R14, R17 ;  /* 0x0000000e080d7223 */ /* 0x000fe20000000011 */
[-C--:B------:R-:W-:Y:S01]  /*09a0*/  FFMA R14, R12, R11.reuse, R9 ;  /* 0x0000000b0c0e7223 */ /* 0x080fe20000000009 */
[----:B------:R-:W-:Y:S01]  /*09b0*/  LDS R17, [R28+0x400] ;  /* 0x000400001c117984 */ /* 0x000fe20000000800 */
[----:B--2---:R-:W-:-:S03]  /*09c0*/  FFMA R37, R16, R11, R19 ;  /* 0x0000000b10257223 */ /* 0x004fc60000000013 */
        /* <DEDUP_REMOVED lines=29> */
[----:B------:R-:W-:Y:S01]  /*0ba0*/  FFMA R34, R12, R15, R37 ;  /* 0x0000000f0c227223 */ /* 0x000fe20000000025 */
[C---:B0-----:R-:W-:Y:S02]  /*0bb0*/  FFMA R18, R8.reuse, R17, R35 ;  /* 0x0000001108127223 */ /* 0x041fe40000000023 */
[----:B------:R-:W-:Y:S01]  /*0bc0*/  LDS R35, [R28+0x6c0] ;  /* 0x0006c0001c237984 */ /* 0x000fe20000000800 */
[----:B-1----:R-:W-:-:S03]  /*0bd0*/  FFMA R8, R8, R19, R14 ;  /* 0x0000001308087223 */ /* 0x002fc6000000000e */
        /* <DEDUP_REMOVED lines=76> */
[----:B0-----:R-:W-:-:S03]  /*10a0*/  FFMA R18, R8, R17, R37 ;  /* 0x0000001108127223 */ /* 0x001fc60000000025 */
[----:B------:R-:W-:Y:S01]  /*10b0*/  LDS R37, [R28+0xd40] ;  /* 0x000d40001c257984 */ /* 0x000fe20000000800 */
[----:B-1----:R-:W-:-:S03]  /*10c0*/  FFMA R8, R8, R19, R14 ;  /* 0x0000001308087223 */ /* 0x002fc6000000000e */
[----:B------:R-:W0:Y:S02]  /*10d0*/  LDS.128 R12, [R29+0x860] ;  /* 0x000860001d0c7984 */ /* 0x000e240000000c00 */
[-C--:B0-----:R-:W-:Y:S01]  /*10e0*/  FFMA R16, R17, R12.reuse, R16 ;  /* 0x0000000c11107223 */ /* 0x081fe20000000010 */
[----:B------:R-:W-:Y:S02]  /*10f0*/  FFMA R12, R19, R12, R34 ;  /* 0x0000000c130c7223 */ /* 0x000fe40000000022 */
[----:B------:R-:W0:Y:S01]  /*1100*/  LDS R19, [R28+0xcc0] ;  /* 0x000cc0001c137984 */ /* 0x000e220000000800 */
[----:B------:R-:W-:-:S03]  /*1110*/  FFMA R17, R35, R9, R18 ;  /* 0x0000000923117223 */ /* 0x000fc60000000012 */
[----:B------:R-:W1:Y:S01]  /*1120*/  LDS R34, [R28+0xd00] ;  /* 0x000d00001c227984 */ /* 0x000e620000000800 */
[----:B------:R-:W-:-:S03]  /*1130*/  FFMA R35, R35, R13, R16 ;  /* 0x0000000d23237223 */ /* 0x000fc60000000010 */
[----:B------:R-:W2:Y:S01]  /*1140*/  LDS R16, [R28+0xd80] ;  /* 0x000d80001c107984 */ /* 0x000ea20000000800 */
[C---:B0-----:R-:W-:Y:S01]  /*1150*/  FFMA R18, R19.reuse, R9, R8 ;  /* 0x0000000913127223 */ /* 0x041fe20000000008 */
[----:B------:R-:W-:Y:S02]  /*1160*/  FFMA R13, R19, R13, R12 ;  /* 0x0000000d130d7223 */ /* 0x000fe4000000000c */
[----:B------:R-:W0:Y:S01]  /*1170*/  LDS R8, [R28+0xdc0] ;  /* 0x000dc0001c087984 */ /* 0x000e220000000800 */
[C---:B-1----:R-:W-:Y:S01]  /*1180*/  FFMA R17, R34.reuse, R10, R17 ;  /* 0x0000000a22117223 */ /* 0x042fe20000000011 */
[----:B------:R-:W-:Y:S01]  /*1190*/  FFMA R12, R34, R14, R35 ;  /* 0x0000000e220c7223 */ /* 0x000fe20000000023 */
[C---:B------:R-:W-:Y:S01]  /*11a0*/  FFMA R9, R37.reuse, R10, R18 ;  /* 0x0000000a25097223 */ /* 0x040fe20000000012 */
[----:B------:R-:W-:Y:S01]  /*11b0*/  FFMA R14, R37, R14, R13 ;  /* 0x0000000e250e7223 */ /* 0x000fe2000000000d */
[C---:B--2---:R-:W-:Y:S01]  /*11c0*/  FFMA R37, R16.reuse, R11, R17 ;  /* 0x0000000b10257223 */ /* 0x044fe20000000011 */
[----:B------:R-:W-:Y:S01]  /*11d0*/  FFMA R12, R16, R15, R12 ;  /* 0x0000000f100c7223 */ /* 0x000fe2000000000c */
[----:B------:R-:W-:Y:S04]  /*11e0*/  LDS R35, [R28+0xe00] ;  /* 0x000e00001c237984 */ /* 0x000fe80000000800 */
[----:B------:R-:W1:Y:S04]  /*11f0*/  LDS.128 R16, [R29+0x70] ;  /* 0x000070001d107984 */ /* 0x000e680000000c00 */
[----:B------:R-:W2:Y:S01]  /*1200*/  LDS R13, [R28+0xe40] ;  /* 0x000e40001c0d7984 */ /* 0x000ea20000000800 */
[C---:B0-----:R-:W-:Y:S01]  /*1210*/  FFMA R36, R8.reuse, R11, R9 ;  /* 0x0000000b08247223 */ /* 0x041fe20000000009 */
[----:B------:R-:W-:-:S02]  /*1220*/  FFMA R14, R8, R15, R14 ;  /* 0x0000000f080e7223 */ /* 0x000fc4000000000e */
[----:B------:R-:W0:Y:S04]  /*1230*/  LDS.128 R8, [R29+0x870] ;  /* 0x000870001d087984 */ /* 0x000e280000000c00 */
[----:B------:R-:W-:Y:S01]  /*1240*/  LDS R15, [R28+0xf00] ;  /* 0x000f00001c0f7984 */ /* 0x000fe20000000800 */
[----:B-1----:R-:W-:-:S03]  /*1250*/  FFMA R34, R16, R35, R37 ;  /* 0x0000002310227223 */ /* 0x002fc60000000025 */
[----:B------:R-:W1:Y:S01]  /*1260*/  LDS R37, [R28+0xe80] ;  /* 0x000e80001c257984 */ /* 0x000e620000000800 */
[----:B--2---:R-:W-:Y:S01]  /*1270*/  FFMA R16, R16, R13, R36 ;  /* 0x0000000d10107223 */ /* 0x004fe20000000024 */
[----:B------:R-:W-:Y:S01]  /*1280*/  IADD3 R23, P0, PT, R23, -0x1, RZ ;  /* 0xffffffff17177810 */ /* 0x000fe20007f1e0ff */
[-C--:B0-----:R-:W-:Y:S02]  /*1290*/  FFMA R14, R13, R8.reuse, R14 ;  /* 0x000000080d0e7223 */ /* 0x081fe4000000000e */
[----:B------:R-:W0:Y:S01]  /*12a0*/  LDS R13, [R28+0xec0] ;  /* 0x000ec0001c0d7984 */ /* 0x000e220000000800 */
[----:B------:R-:W-:-:S03]  /*12b0*/  FFMA R12, R35, R8, R12 ;  /* 0x00000008230c7223 */ /* 0x000fc6000000000c */
[----:B------:R-:W2:Y:S04]  /*12c0*/  LDS R35, [R28+0xf40] ;  /* 0x000f40001c237984 */ /* 0x000ea80000000800 */
[----:B------:R-:W3:Y:S01]  /*12d0*/  LDS R8, [R28+0xfc0] ;  /* 0x000fc0001c087984 */ /* 0x000ee20000000800 */
[C---:B-1----:R-:W-:Y:S01]  /*12e0*/  FFMA R34, R37.reuse, R17, R34 ;  /* 0x0000001125227223 */ /* 0x042fe20000000022 */
[----:B------:R-:W-:Y:S02]  /*12f0*/  FFMA R37, R37, R9, R12 ;  /* 0x0000000925257223 */ /* 0x000fe4000000000c */
[----:B------:R-:W1:Y:S01]  /*1300*/  LDS R12, [R28+0xf80] ;  /* 0x000f80001c0c7984 */ /* 0x000e620000000800 */
[----:B------:R-:W-:Y:S01]  /*1310*/  IADD3.X R22, PT, PT, R22, -0x1, RZ, P0, !PT ;  /* 0xffffffff16167810 */ /* 0x000fe200007fe4ff */
[----:B------:R-:W-:Y:S01]  /*1320*/  BAR.SYNC.DEFER_BLOCKING 0x0 ;  /* 0x0000000000007b1d */ /* 0x000fe20000010000 */
[----:B------:R-:W-:-:S04]  /*1330*/  ISETP.NE.U32.AND P0, PT, R23, RZ, PT ;  /* 0x000000ff1700720c */ /* 0x000fc80003f05070 */
[----:B------:R-:W-:Y:S01]  /*1340*/  ISETP.NE.AND.EX P0, PT, R22, RZ, PT, P0 ;  /* 0x000000ff1600720c */ /* 0x000fe20003f05300 */
[----:B------:R-:W-:Y:S01]  /*1350*/  UIADD3 UR6, UP0, UPT, UR6, 0x80, URZ ;  /* 0x0000008006067890 */ /* 0x000fe2000ff1e0ff */
[----:B------:R-:W-:-:S04]  /*1360*/  IMAD.WIDE R32, R6, 0x80, R32 ;  /* 0x0000008006207825 */ /* 0x000fc800078e0220 */
[C---:B------:R-:W-:Y:S01]  /*1370*/  FFMA R29, R15.reuse, R18, R34 ;  /* 0x000000120f1d7223 */ /* 0x040fe20000000022 */
[----:B------:R-:W-:Y:S01]  /*1380*/  FFMA R6, R15, R10, R37 ;  /* 0x0000000a0f067223 */ /* 0x000fe20000000025 */
[----:B------:R-:W-:Y:S01]  /*1390*/  UIADD3.X UR7, UPT, UPT, URZ, UR7, URZ, UP0, !UPT ;  /* 0x00000007ff077290 */ /* 0x000fe200087fe4ff */
[C---:B0-----:R-:W-:Y:S01]  /*13a0*/  FFMA R16, R13.reuse, R17, R16 ;  /* 0x000000110d107223 */ /* 0x041fe20000000010 */
[----:B------:R-:W-:-:S03]  /*13b0*/  FFMA R13, R13, R9, R14 ;  /* 0x000000090d0d7223 */ /* 0x000fc6000000000e */
[C---:B--2---:R-:W-:Y:S01]  /*13c0*/  FFMA R9, R35.reuse, R18, R16 ;  /* 0x0000001223097223 */ /* 0x044fe20000000010 */
[----:B------:R-:W-:-:S03]  /*13d0*/  FFMA R13, R35, R10, R13 ;  /* 0x0000000a230d7223 */ /* 0x000fc6000000000d */
[-C--:B---3--:R-:W-:Y:S01]  /*13e0*/  FFMA R35, R8, R19.reuse, R9 ;  /* 0x0000001308237223 */ /* 0x088fe20000000009 */
[C---:B-1----:R-:W-:Y:S01]  /*13f0*/  FFMA R15, R12.reuse, R19, R29 ;  /* 0x000000130c0f7223 */ /* 0x042fe2000000001d */
[-C--:B------:R-:W-:Y:S01]  /*1400*/  FFMA R17, R12, R11.reuse, R6 ;  /* 0x0000000b0c117223 */ /* 0x080fe20000000006 */
[----:B------:R-:W-:Y:S01]  /*1410*/  FFMA R19, R8, R11, R13 ;  /* 0x0000000b08137223 */ /* 0x000fe2000000000d */
[----:B------:R-:W-:Y:S06]  /*1420*/  @P0 BRA `(.L_x_1) ;  /* 0xffffffec00c80947 */ /* 0x000fec000383ffff */
.L_x_0:
[C---:B------:R-:W-:Y:S01]  /*1430*/  IADD3 R5, PT, PT, R27.reuse, 0x10, RZ ;  /* 0x000000101b057810 */ /* 0x040fe20007ffe0ff */
[----:B------:R-:W-:Y:S01]  /*1440*/  IMAD.WIDE.U32 R2, R27, 0x4, R30 ;  /* 0x000000041b027825 */ /* 0x000fe200078e001e */
[----:B------:R-:W-:-:S03]  /*1450*/  IADD3 R7, PT, PT, R26, 0x10, RZ ;  /* 0x000000101a077810 */ /* 0x000fc60007ffe0ff */
[--C-:B------:R-:W-:Y:S01]  /*1460*/  IMAD.WIDE.U32 R4, R5, 0x4, R30.reuse ;  /* 0x0000000405047825 */ /* 0x100fe200078e001e */
[----:B------:R-:W-:Y:S03]  /*1470*/  STG.E desc[UR10][R2.64], R15 ;  /* 0x0000000f02007986 */ /* 0x000fe6000c10190a */
[--C-:B------:R-:W-:Y:S01]  /*1480*/  IMAD.WIDE.U32 R26, R26, 0x4, R30.reuse ;  /* 0x000000041a1a7825 */ /* 0x100fe200078e001e */
[----:B------:R-:W-:Y:S03]  /*1490*/  STG.E desc[UR10][R4.64], R35 ;  /* 0x0000002304007986 */ /* 0x000fe6000c10190a */
[----:B------:R-:W-:Y:S01]  /*14a0*/  IMAD.WIDE.U32 R30, R7, 0x4, R30 ;  /* 0x00000004071e7825 */ /* 0x000fe200078e001e */
[----:B------:R-:W-:Y:S04]  /*14b0*/  STG.E desc[UR10][R26.64], R17 ;  /* 0x000000111a007986 */ /* 0x000fe8000c10190a */
[----:B------:R-:W-:Y:S01]  /*14c0*/  STG.E desc[UR10][R30.64], R19 ;  /* 0x000000131e007986 */ /* 0x000fe2000c10190a */
[----:B------:R-:W-:Y:S05]  /*14d0*/  EXIT ;  /* 0x000000000000794d */ /* 0x000fea0003800000 */
.L_x_2:
[----:B------:R-:W-:-:S00]  /*14e0*/  BRA `(.L_x_2) ;  /* 0xfffffffc00fc7947 */ /* 0x000fc0000383ffff */
[----:B------:R-:W-:-:S00]  /*14f0*/  NOP ;  /* 0x0000000000007918 */ /* 0x000fc00000000000 */
        /* <DEDUP_REMOVED lines=8> */
.L_x_3:


//--------------------- .nv.shared._Z22sgemm_threadCoarseningILj16ELj2EEvPfS0_S0_iii --------------------------
	.section	.nv.shared._Z22sgemm_threadCoarseningILj16ELj2EEvPfS0_S0_iii,"aw",@nobits
	.sectionflags	@""
	.align	4
.nv.shared._Z22sgemm_threadCoarseningILj16ELj2EEvPfS0_S0_iii:
	.zero		9216


//--------------------- .nv.shared.reserved.0     --------------------------
	.section	.nv.shared.reserved.0,"aw",@nobits
	.weak		__nv_reservedSMEM_offset_0_alias
	.size		__nv_reservedSMEM_offset_0_alias, 0, 64
	.other		__nv_reservedSMEM_offset_0_alias,@"STO_CUDA_RESERVED_SHARED STV_DEFAULT"
__nv_reservedSMEM_offset_0_alias:
	.zero		0
	.zero		64


//--------------------- .nv.constant0._Z22sgemm_threadCoarseningILj16ELj2EEvPfS0_S0_iii --------------------------
	.section	.nv.constant0._Z22sgemm_threadCoarseningILj16ELj2EEvPfS0_S0_iii,"a",@progbits
	.sectionflags	@""
	.align	4
.nv.constant0._Z22sgemm_threadCoarseningILj16ELj2EEvPfS0_S0_iii:
	.zero		932


//--------------------- SYMBOLS --------------------------

	.type		.nv.reservedSmem.offset0,@object
	.size		.nv.reservedSmem.offset0,0x4
	.type		.nv.reservedSmem.cap,@object
	.size		.nv.reservedSmem.cap,0x4
